	.headerflags	@"EF_CUDA_TEXMODE_UNIFIED EF_CUDA_64BIT_ADDRESS EF_CUDA_ACCELERATORS EF_CUDA_SM90 EF_CUDA_VIRTUAL_SM(EF_CUDA_SM90)"
	.elftype	@"ET_EXEC"


//--------------------- .nv.info                  --------------------------
	.section	.nv.info,"",@"SHT_CUDA_INFO"
	.align	4


	//----- nvinfo : EIATTR_REGCOUNT
	.align		4
        /*0000*/ 	.byte	0x04, 0x2f
        /*0002*/ 	.short	(.L_1 - .L_0)
	.align		4
.L_0:
        /*0004*/ 	.word	index@(triton_poi_fused_add_clamp_128)
        /*0008*/ 	.word	0x0000000b


	//----- nvinfo : EIATTR_MIN_STACK_SIZE
	.align		4
.L_1:
        /*000c*/ 	.byte	0x04, 0x12
        /*000e*/ 	.short	(.L_3 - .L_2)
	.align		4
.L_2:
        /*0010*/ 	.word	index@(triton_poi_fused_add_clamp_128)
        /*0014*/ 	.word	0x00000000


	//----- nvinfo : EIATTR_FRAME_SIZE
	.align		4
.L_3:
        /*0018*/ 	.byte	0x04, 0x11
        /*001a*/ 	.short	(.L_5 - .L_4)
	.align		4
.L_4:
        /*001c*/ 	.word	index@(triton_poi_fused_add_clamp_128)
        /*0020*/ 	.word	0x00000000


	//----- nvinfo : EIATTR_MIN_STACK_SIZE
	.align		4
.L_5:
        /*0024*/ 	.byte	0x04, 0x12
        /*0026*/ 	.short	(.L_7 - .L_6)
	.align		4
.L_6:
        /*0028*/ 	.word	index@(triton_poi_fused_add_clamp_128)
        /*002c*/ 	.word	0x00000000
.L_7:


//--------------------- .nv.info.triton_poi_fused_add_clamp_128 --------------------------
	.section	.nv.info.triton_poi_fused_add_clamp_128,"",@"SHT_CUDA_INFO"
	.sectionflags	@""
	.align	4


	//----- nvinfo : EIATTR_CUDA_API_VERSION
	.align		4
        /*0000*/ 	.byte	0x04, 0x37
        /*0002*/ 	.short	(.L_9 - .L_8)
.L_8:
        /*0004*/ 	.word	0x0000007c


	//----- nvinfo : EIATTR_KPARAM_INFO
	.align		4
.L_9:
        /*0008*/ 	.byte	0x04, 0x17
        /*000a*/ 	.short	(.L_11 - .L_10)
.L_10:
        /*000c*/ 	.word	0x00000000
        /*0010*/ 	.short	0x0001
        /*0012*/ 	.short	0x0008
        /*0014*/ 	.byte	0x00, 0xf0, 0x11, 0x00


	//----- nvinfo : EIATTR_KPARAM_INFO
	.align		4
.L_11:
        /*0018*/ 	.byte	0x04, 0x17
        /*001a*/ 	.short	(.L_13 - .L_12)
.L_12:
        /*001c*/ 	.word	0x00000000
        /*0020*/ 	.short	0x0000
        /*0022*/ 	.short	0x0000
        /*0024*/ 	.byte	0x00, 0xf4, 0x21, 0x00


	//----- nvinfo : EIATTR_SPARSE_MMA_MASK
	.align		4
.L_13:
        /*0028*/ 	.byte	0x03, 0x50
        /*002a*/ 	.short	0x0000


	//----- nvinfo : EIATTR_MAXREG_COUNT
	.align		4
        /*002c*/ 	.byte	0x03, 0x1b
        /*002e*/ 	.short	0x00ff


	//----- nvinfo : EIATTR_EXIT_INSTR_OFFSETS
	.align		4
        /*0030*/ 	.byte	0x04, 0x1c
        /*0032*/ 	.short	(.L_15 - .L_14)


	//   ....[0]....
.L_14:
        /*0034*/ 	.word	0x000001b0


	//   ....[1]....
        /*0038*/ 	.word	0x00000200


	//----- nvinfo : EIATTR_REQNTID
	.align		4
.L_15:
        /*003c*/ 	.byte	0x04, 0x10
        /*003e*/ 	.short	(.L_17 - .L_16)
.L_16:
        /*0040*/ 	.word	0x00000020
        /*0044*/ 	.word	0x00000001
        /*0048*/ 	.word	0x00000001


	//----- nvinfo : EIATTR_CBANK_PARAM_SIZE
	.align		4
.L_17:
        /*004c*/ 	.byte	0x03, 0x19
        /*004e*/ 	.short	0x000c


	//----- nvinfo : EIATTR_PARAM_CBANK
	.align		4
        /*0050*/ 	.byte	0x04, 0x0a
        /*0052*/ 	.short	(.L_19 - .L_18)
	.align		4
.L_18:
        /*0054*/ 	.word	index@(.nv.constant0.triton_poi_fused_add_clamp_128)
        /*0058*/ 	.short	0x0210
        /*005a*/ 	.short	0x000c


	//----- nvinfo : EIATTR_SW_WAR
	.align		4
.L_19:
        /*005c*/ 	.byte	0x04, 0x36
        /*005e*/ 	.short	(.L_21 - .L_20)
.L_20:
        /*0060*/ 	.word	0x00000008
.L_21:


//--------------------- .nv.callgraph             --------------------------
	.section	.nv.callgraph,"",@"SHT_CUDA_CALLGRAPH"
	.align	4
	.sectionentsize	8
	.align		4
        /*0000*/ 	.word	0x00000000
	.align		4
        /*0004*/ 	.word	0xffffffff
	.align		4
        /*0008*/ 	.word	0x00000000
	.align		4
        /*000c*/ 	.word	0xfffffffe
	.align		4
        /*0010*/ 	.word	0x00000000
	.align		4
        /*0014*/ 	.word	0xfffffffd
	.align		4
        /*0018*/ 	.word	0x00000000
	.align		4
        /*001c*/ 	.word	0xfffffffc


//--------------------- .text.triton_poi_fused_add_clamp_128 --------------------------
	.section	.text.triton_poi_fused_add_clamp_128,"ax",@progbits
	.align	128
        .global         triton_poi_fused_add_clamp_128
        .type           triton_poi_fused_add_clamp_128,@function
        .size           triton_poi_fused_add_clamp_128,(.L_x_1 - triton_poi_fused_add_clamp_128)
        .other          triton_poi_fused_add_clamp_128,@"STO_CUDA_ENTRY STV_DEFAULT"
triton_poi_fused_add_clamp_128:
.text.triton_poi_fused_add_clamp_128:
[----:B------:R-:W0:Y:S02]  /*0000*/  LDC R1, c[0x0][0x28] ;  /* 0x00000a00ff017b82 */ /* 0x000e240000000800 */
[----:B------:R-:W1:Y:S01]  /*0010*/  S2R R0, SR_TID.X ;  /* 0x0000000000007919 */ /* 0x000e620000002100 */
[----:B------:R-:W-:Y:S01]  /*0020*/  IMAD.MOV.U32 R3, RZ, RZ, 0x3e800000 ;  /* 0x3e800000ff037424 */ /* 0x000fe200078e00ff */
[----:B------:R-:W2:Y:S01]  /*0030*/  S2R R5, SR_CTAID.X ;  /* 0x0000000000057919 */ /* 0x000ea20000002500 */
[----:B-1----:R-:W-:-:S05]  /*0040*/  IMAD.SHL.U32 R0, R0, 0x2, RZ ;  /* 0x0000000200007824 */ /* 0x002fca00078e00ff */
[----:B------:R-:W-:-:S05]  /*0050*/  LOP3.LUT R0, R0, 0x3e, RZ, 0xc0, !PT ;  /* 0x0000003e00007812 */ /* 0x000fca00078ec0ff */
[----:B--2---:R-:W-:-:S05]  /*0060*/  IMAD R5, R5, 0x40, R0 ;  /* 0x0000004005057824 */ /* 0x004fca00078e0200 */
[----:B------:R-:W-:Y:S02]  /*0070*/  IADD3 R0, R5, 0x1, RZ ;  /* 0x0000000105007810 */ /* 0x000fe40007ffe0ff */
[----:B------:R-:W-:Y:S02]  /*0080*/  I2FP.F32.S32 R2, R5 ;  /* 0x0000000500027245 */ /* 0x000fe40000201400 */
[----:B------:R-:W-:Y:S02]  /*0090*/  I2FP.F32.S32 R0, R0 ;  /* 0x0000000000007245 */ /* 0x000fe40000201400 */
[----:B------:R-:W-:Y:S01]  /*00a0*/  ISETP.GE.AND P0, PT, R5, 0x40, PT ;  /* 0x000000400500780c */ /* 0x000fe20003f06270 */
[----:B------:R-:W-:Y:S02]  /*00b0*/  FADD R2, R2, 0.5 ;  /* 0x3f00000002027421 */ /* 0x000fe40000000000 */
[----:B------:R-:W-:Y:S02]  /*00c0*/  FADD R0, R0, 0.5 ;  /* 0x3f00000000007421 */ /* 0x000fe40000000000 */
[----:B------:R-:W-:-:S02]  /*00d0*/  FFMA R2, R2, R3, -0.5 ;  /* 0xbf00000002027423 */ /* 0x000fc40000000003 */
[----:B------:R-:W-:-:S03]  /*00e0*/  FFMA R0, R0, R3, -0.5 ;  /* 0xbf00000000007423 */ /* 0x000fc60000000003 */
[----:B------:R-:W-:Y:S02]  /*00f0*/  FMNMX R4, RZ, R2, !PT ;  /* 0x00000002ff047209 */ /* 0x000fe40007800000 */
[----:B------:R-:W-:Y:S01]  /*0100*/  FMNMX R0, RZ, R0, !PT ;  /* 0x00000000ff007209 */ /* 0x000fe20007800000 */
[----:B------:R-:W1:Y:S03]  /*0110*/  LDC.64 R2, c[0x0][0x210] ;  /* 0x00008400ff027b82 */ /* 0x000e660000000a00 */
[----:B------:R-:W2:Y:S08]  /*0120*/  F2I.TRUNC.NTZ R4, R4 ;  /* 0x0000000400047305 */ /* 0x000eb0000020f100 */
[----:B------:R-:W3:Y:S01]  /*0130*/  F2I.TRUNC.NTZ R0, R0 ;  /* 0x0000000000007305 */ /* 0x000ee2000020f100 */
[----:B--2---:R-:W-:-:S05]  /*0140*/  VIMNMX R6, R4, 0xe, PT ;  /* 0x0000000e04067848 */ /* 0x004fca0003fe0100 */
[----:B------:R-:W-:Y:S02]  /*0150*/  VIADD R6, R6, 0x1 ;  /* 0x0000000106067836 */ /* 0x000fe40000000000 */
[----:B-1----:R-:W-:Y:S01]  /*0160*/  IMAD.WIDE R2, R5, 0x8, R2 ;  /* 0x0000000805027825 */ /* 0x002fe200078e0202 */
[----:B---3--:R-:W-:Y:S02]  /*0170*/  VIMNMX R7, R0, 0xe, PT ;  /* 0x0000000e00077848 */ /* 0x008fe40003fe0100 */
[----:B------:R-:W-:Y:S02]  /*0180*/  SHF.R.S32.HI R5, RZ, 0x1f, R6 ;  /* 0x0000001fff057819 */ /* 0x000fe40000011406 */
[----:B------:R-:W-:-:S04]  /*0190*/  IADD3 R8, R7, 0x1, RZ ;  /* 0x0000000107087810 */ /* 0x000fc80007ffe0ff */
[----:B------:R-:W-:Y:S01]  /*01a0*/  SHF.R.S32.HI R7, RZ, 0x1f, R8 ;  /* 0x0000001fff077819 */ /* 0x000fe20000011408 */
[----:B------:R-:W-:Y:S06]  /*01b0*/  @P0 EXIT ;  /* 0x000000000000094d */ /* 0x000fec0003800000 */
[----:B------:R-:W-:Y:S01]  /*01c0*/  IMAD.MOV.U32 R4, RZ, RZ, R6 ;  /* 0x000000ffff047224 */ /* 0x000fe200078e0006 */
[----:B------:R-:W-:Y:S01]  /*01d0*/  MOV R6, R8 ;  /* 0x0000000800067202 */ /* 0x000fe20000000f00 */
[----:B------:R-:W-:-:S04]  /*01e0*/  ULDC.64 UR4, c[0x0][0x208] ;  /* 0x0000820000047ab9 */ /* 0x000fc80000000a00 */
[----:B------:R-:W-:Y:S01]  /*01f0*/  STG.E.128 desc[UR4][R2.64], R4 ;  /* 0x0000000402007986 */ /* 0x000fe2000c101d04 */
[----:B------:R-:W-:Y:S05]  /*0200*/  EXIT ;  /* 0x000000000000794d */ /* 0x000fea0003800000 */
.L_x_0:
[----:B------:R-:W-:-:S00]  /*0210*/  BRA `(.L_x_0) ;  /* 0xfffffffc00fc7947 */ /* 0x000fc0000383ffff */
[----:B------:R-:W-:-:S00]  /*0220*/  NOP ;  /* 0x0000000000007918 */ /* 0x000fc00000000000 */
        /* <DEDUP_REMOVED lines=13> */
.L_x_1:


//--------------------- .nv.constant0.triton_poi_fused_add_clamp_128 --------------------------
	.section	.nv.constant0.triton_poi_fused_add_clamp_128,"a",@progbits
	.sectionflags	@""
	.align	4
.nv.constant0.triton_poi_fused_add_clamp_128:
	.zero		540
